	.headerflags	@"EF_CUDA_TEXMODE_UNIFIED EF_CUDA_64BIT_ADDRESS EF_CUDA_ACCELERATORS EF_CUDA_SM90 EF_CUDA_VIRTUAL_SM(EF_CUDA_SM90)"
	.elftype	@"ET_EXEC"


//--------------------- .nv.info                  --------------------------
	.section	.nv.info,"",@"SHT_CUDA_INFO"
	.align	4


	//----- nvinfo : EIATTR_REGCOUNT
	.align		4
        /*0000*/ 	.byte	0x04, 0x2f
        /*0002*/ 	.short	(.L_1 - .L_0)
	.align		4
.L_0:
        /*0004*/ 	.word	index@(triton_poi_fused__softmax_4)
        /*0008*/ 	.word	0x00000012


	//----- nvinfo : EIATTR_MIN_STACK_SIZE
	.align		4
.L_1:
        /*000c*/ 	.byte	0x04, 0x12
        /*000e*/ 	.short	(.L_3 - .L_2)
	.align		4
.L_2:
        /*0010*/ 	.word	index@(triton_poi_fused__softmax_4)
        /*0014*/ 	.word	0x00000000


	//----- nvinfo : EIATTR_FRAME_SIZE
	.align		4
.L_3:
        /*0018*/ 	.byte	0x04, 0x11
        /*001a*/ 	.short	(.L_5 - .L_4)
	.align		4
.L_4:
        /*001c*/ 	.word	index@(triton_poi_fused__softmax_4)
        /*0020*/ 	.word	0x00000000


	//----- nvinfo : EIATTR_MIN_STACK_SIZE
	.align		4
.L_5:
        /*0024*/ 	.byte	0x04, 0x12
        /*0026*/ 	.short	(.L_7 - .L_6)
	.align		4
.L_6:
        /*0028*/ 	.word	index@(triton_poi_fused__softmax_4)
        /*002c*/ 	.word	0x00000000
.L_7:


//--------------------- .nv.info.triton_poi_fused__softmax_4 --------------------------
	.section	.nv.info.triton_poi_fused__softmax_4,"",@"SHT_CUDA_INFO"
	.sectionflags	@""
	.align	4


	//----- nvinfo : EIATTR_CUDA_API_VERSION
	.align		4
        /*0000*/ 	.byte	0x04, 0x37
        /*0002*/ 	.short	(.L_9 - .L_8)
.L_8:
        /*0004*/ 	.word	0x0000007c


	//----- nvinfo : EIATTR_KPARAM_INFO
	.align		4
.L_9:
        /*0008*/ 	.byte	0x04, 0x17
        /*000a*/ 	.short	(.L_11 - .L_10)
.L_10:
        /*000c*/ 	.word	0x00000000
        /*0010*/ 	.short	0x0002
        /*0012*/ 	.short	0x0010
        /*0014*/ 	.byte	0x00, 0xf0, 0x11, 0x00


	//----- nvinfo : EIATTR_KPARAM_INFO
	.align		4
.L_11:
        /*0018*/ 	.byte	0x04, 0x17
        /*001a*/ 	.short	(.L_13 - .L_12)
.L_12:
        /*001c*/ 	.word	0x00000000
        /*0020*/ 	.short	0x0001
        /*0022*/ 	.short	0x0008
        /*0024*/ 	.byte	0x00, 0xf4, 0x21, 0x00


	//----- nvinfo : EIATTR_KPARAM_INFO
	.align		4
.L_13:
        /*0028*/ 	.byte	0x04, 0x17
        /*002a*/ 	.short	(.L_15 - .L_14)
.L_14:
        /*002c*/ 	.word	0x00000000
        /*0030*/ 	.short	0x0000
        /*0032*/ 	.short	0x0000
        /*0034*/ 	.byte	0x00, 0xf4, 0x21, 0x00


	//----- nvinfo : EIATTR_SPARSE_MMA_MASK
	.align		4
.L_15:
        /*0038*/ 	.byte	0x03, 0x50
        /*003a*/ 	.short	0x0000


	//----- nvinfo : EIATTR_MAXREG_COUNT
	.align		4
        /*003c*/ 	.byte	0x03, 0x1b
        /*003e*/ 	.short	0x00ff


	//----- nvinfo : EIATTR_EXIT_INSTR_OFFSETS
	.align		4
        /*0040*/ 	.byte	0x04, 0x1c
        /*0042*/ 	.short	(.L_17 - .L_16)


	//   ....[0]....
.L_16:
        /*0044*/ 	.word	0x000003e0


	//   ....[1]....
        /*0048*/ 	.word	0x00000400


	//----- nvinfo : EIATTR_REQNTID
	.align		4
.L_17:
        /*004c*/ 	.byte	0x04, 0x10
        /*004e*/ 	.short	(.L_19 - .L_18)
.L_18:
        /*0050*/ 	.word	0x00000080
        /*0054*/ 	.word	0x00000001
        /*0058*/ 	.word	0x00000001


	//----- nvinfo : EIATTR_CBANK_PARAM_SIZE
	.align		4
.L_19:
        /*005c*/ 	.byte	0x03, 0x19
        /*005e*/ 	.short	0x0014


	//----- nvinfo : EIATTR_PARAM_CBANK
	.align		4
        /*0060*/ 	.byte	0x04, 0x0a
        /*0062*/ 	.short	(.L_21 - .L_20)
	.align		4
.L_20:
        /*0064*/ 	.word	index@(.nv.constant0.triton_poi_fused__softmax_4)
        /*0068*/ 	.short	0x0210
        /*006a*/ 	.short	0x0014


	//----- nvinfo : EIATTR_SW_WAR
	.align		4
.L_21:
        /*006c*/ 	.byte	0x04, 0x36
        /*006e*/ 	.short	(.L_23 - .L_22)
.L_22:
        /*0070*/ 	.word	0x00000008
.L_23:


//--------------------- .nv.callgraph             --------------------------
	.section	.nv.callgraph,"",@"SHT_CUDA_CALLGRAPH"
	.align	4
	.sectionentsize	8
	.align		4
        /*0000*/ 	.word	0x00000000
	.align		4
        /*0004*/ 	.word	0xffffffff
	.align		4
        /*0008*/ 	.word	0x00000000
	.align		4
        /*000c*/ 	.word	0xfffffffe
	.align		4
        /*0010*/ 	.word	0x00000000
	.align		4
        /*0014*/ 	.word	0xfffffffd
	.align		4
        /*0018*/ 	.word	0x00000000
	.align		4
        /*001c*/ 	.word	0xfffffffc


//--------------------- .text.triton_poi_fused__softmax_4 --------------------------
	.section	.text.triton_poi_fused__softmax_4,"ax",@progbits
	.align	128
        .global         triton_poi_fused__softmax_4
        .type           triton_poi_fused__softmax_4,@function
        .size           triton_poi_fused__softmax_4,(.L_x_1 - triton_poi_fused__softmax_4)
        .other          triton_poi_fused__softmax_4,@"STO_CUDA_ENTRY STV_DEFAULT"
triton_poi_fused__softmax_4:
.text.triton_poi_fused__softmax_4:
[----:B------:R-:W0:Y:S02]  /*0000*/  LDC R1, c[0x0][0x28] ;  /* 0x00000a00ff017b82 */ /* 0x000e240000000800 */
[----:B------:R-:W1:Y:S01]  /*0010*/  S2R R0, SR_TID.X ;  /* 0x0000000000007919 */ /* 0x000e620000002100 */
[----:B------:R-:W2:Y:S01]  /*0020*/  LDC.64 R2, c[0x0][0x210] ;  /* 0x00008400ff027b82 */ /* 0x000ea20000000a00 */
[----:B------:R-:W-:Y:S01]  /*0030*/  CS2R R14, SRZ ;  /* 0x00000000000e7805 */ /* 0x000fe2000001ff00 */
[----:B------:R-:W-:Y:S01]  /*0040*/  ULDC.64 UR4, c[0x0][0x208] ;  /* 0x0000820000047ab9 */ /* 0x000fe20000000a00 */
[----:B------:R-:W3:Y:S01]  /*0050*/  S2R R7, SR_CTAID.X ;  /* 0x0000000000077919 */ /* 0x000ee20000002500 */
[----:B-1----:R-:W-:Y:S01]  /*0060*/  IMAD.SHL.U32 R0, R0, 0x2, RZ ;  /* 0x0000000200007824 */ /* 0x002fe200078e00ff */
[----:B---3--:R-:W-:-:S04]  /*0070*/  SHF.R.S32.HI R4, RZ, 0x17, R7 ;  /* 0x00000017ff047819 */ /* 0x008fc80000011407 */
[----:B------:R-:W-:Y:S02]  /*0080*/  LOP3.LUT R0, R0, 0xfe, RZ, 0xc0, !PT ;  /* 0x000000fe00007812 */ /* 0x000fe400078ec0ff */
[----:B------:R-:W-:-:S03]  /*0090*/  SGXT R4, R4, 0x1 ;  /* 0x000000010404781a */ /* 0x000fc60000000200 */
[----:B------:R-:W-:-:S05]  /*00a0*/  IMAD R7, R7, 0x100, R0 ;  /* 0x0000010007077824 */ /* 0x000fca00078e0200 */
[----:B------:R-:W-:Y:S02]  /*00b0*/  LEA.HI R4, R4, R7, RZ, 0x2 ;  /* 0x0000000704047211 */ /* 0x000fe400078f10ff */
[----:B------:R-:W-:Y:S02]  /*00c0*/  ISETP.GE.AND P0, PT, R7, 0x400, PT ;  /* 0x000004000700780c */ /* 0x000fe40003f06270 */
[----:B------:R-:W-:-:S05]  /*00d0*/  LOP3.LUT R5, R4, 0xfffffffc, RZ, 0xc0, !PT ;  /* 0xfffffffc04057812 */ /* 0x000fca00078ec0ff */
[----:B--2---:R-:W-:-:S06]  /*00e0*/  IMAD.WIDE R4, R5, 0x4, R2 ;  /* 0x0000000405047825 */ /* 0x004fcc00078e0202 */
[----:B------:R-:W2:Y:S01]  /*00f0*/  @!P0 LDG.E.EL R15, desc[UR4][R4.64] ;  /* 0x00000004040f8981 */ /* 0x000ea2000c2e1900 */
[----:B------:R-:W-:-:S03]  /*0100*/  IMAD.MOV.U32 R0, RZ, RZ, RZ ;  /* 0x000000ffff007224 */ /* 0x000fc600078e00ff */
[----:B------:R-:W3:Y:S01]  /*0110*/  @!P0 LDG.E.EL R14, desc[UR4][R4.64] ;  /* 0x00000004040e8981 */ /* 0x000ee2000c2e1900 */
[----:B------:R-:W-:Y:S01]  /*0120*/  IMAD.MOV.U32 R6, RZ, RZ, RZ ;  /* 0x000000ffff067224 */ /* 0x000fe200078e00ff */
[----:B------:R-:W-:Y:S02]  /*0130*/  CS2R R10, SRZ ;  /* 0x00000000000a7805 */ /* 0x000fe4000001ff00 */
[----:B------:R-:W4:Y:S04]  /*0140*/  @!P0 LDG.E.EL R0, desc[UR4][R4.64+0x4] ;  /* 0x0000040404008981 */ /* 0x000f28000c2e1900 */
[----:B------:R-:W5:Y:S04]  /*0150*/  @!P0 LDG.E.EL R6, desc[UR4][R4.64+0x4] ;  /* 0x0000040404068981 */ /* 0x000f68000c2e1900 */
[----:B------:R-:W5:Y:S04]  /*0160*/  @!P0 LDG.E.EL R10, desc[UR4][R4.64+0x8] ;  /* 0x00000804040a8981 */ /* 0x000f68000c2e1900 */
[----:B------:R-:W5:Y:S01]  /*0170*/  @!P0 LDG.E.EL R11, desc[UR4][R4.64+0x8] ;  /* 0x00000804040b8981 */ /* 0x000f62000c2e1900 */
[----:B------:R-:W-:-:S06]  /*0180*/  CS2R R12, SRZ ;  /* 0x00000000000c7805 */ /* 0x000fcc000001ff00 */
[----:B------:R-:W5:Y:S04]  /*0190*/  @!P0 LDG.E.EL R12, desc[UR4][R4.64+0xc] ;  /* 0x00000c04040c8981 */ /* 0x000f68000c2e1900 */
[----:B------:R-:W5:Y:S01]  /*01a0*/  @!P0 LDG.E.EL R13, desc[UR4][R4.64+0xc] ;  /* 0x00000c04040d8981 */ /* 0x000f62000c2e1900 */
[----:B------:R-:W-:Y:S01]  /*01b0*/  CS2R R8, SRZ ;  /* 0x0000000000087805 */ /* 0x000fe2000001ff00 */
[----:B------:R-:W-:-:S05]  /*01c0*/  IMAD.WIDE R2, R7, 0x4, R2 ;  /* 0x0000000407027825 */ /* 0x000fca00078e0202 */
[----:B------:R1:W5:Y:S02]  /*01d0*/  @!P0 LDG.E.64 R8, desc[UR4][R2.64] ;  /* 0x0000000402088981 */ /* 0x000364000c1e1b00 */
[----:B-1----:R-:W1:Y:S02]  /*01e0*/  LDC.64 R2, c[0x0][0x218] ;  /* 0x00008600ff027b82 */ /* 0x002e640000000a00 */
[----:B-1----:R-:W-:Y:S01]  /*01f0*/  IMAD.WIDE R2, R7, 0x4, R2 ;  /* 0x0000000407027825 */ /* 0x002fe200078e0202 */
[C---:B--2---:R-:W-:Y:S02]  /*0200*/  FSETP.NAN.AND P3, PT, R15.reuse, R15, PT ;  /* 0x0000000f0f00720b */ /* 0x044fe40003f68000 */
[C---:B---3--:R-:W-:Y:S02]  /*0210*/  FSETP.NAN.AND P4, PT, R14.reuse, R14, PT ;  /* 0x0000000e0e00720b */ /* 0x048fe40003f88000 */
[----:B----4-:R-:W-:Y:S02]  /*0220*/  FSETP.GT.AND P1, PT, R15, R0, PT ;  /* 0x000000000f00720b */ /* 0x010fe40003f24000 */
[----:B-----5:R-:W-:-:S07]  /*0230*/  FSETP.GT.AND P2, PT, R14, R6, PT ;  /* 0x000000060e00720b */ /* 0x020fce0003f44000 */
[----:B------:R-:W-:Y:S02]  /*0240*/  @!P3 FSEL R15, R15, R0, P1 ;  /* 0x000000000f0fb208 */ /* 0x000fe40000800000 */
[----:B------:R-:W-:Y:S02]  /*0250*/  @!P4 FSEL R14, R14, R6, P2 ;  /* 0x000000060e0ec208 */ /* 0x000fe40001000000 */
[C---:B------:R-:W-:Y:S02]  /*0260*/  FSETP.GT.AND P1, PT, R15.reuse, R10, PT ;  /* 0x0000000a0f00720b */ /* 0x040fe40003f24000 */
[C---:B------:R-:W-:Y:S02]  /*0270*/  FSETP.GT.AND P2, PT, R14.reuse, R11, PT ;  /* 0x0000000b0e00720b */ /* 0x040fe40003f44000 */
[----:B------:R-:W-:Y:S02]  /*0280*/  FSETP.NAN.AND P3, PT, R15, R15, PT ;  /* 0x0000000f0f00720b */ /* 0x000fe40003f68000 */
[----:B------:R-:W-:-:S07]  /*0290*/  FSETP.NAN.AND P4, PT, R14, R14, PT ;  /* 0x0000000e0e00720b */ /* 0x000fce0003f88000 */
[----:B------:R-:W-:Y:S02]  /*02a0*/  @!P1 FSEL R15, R15, R10, P3 ;  /* 0x0000000a0f0f9208 */ /* 0x000fe40001800000 */
[----:B------:R-:W-:Y:S02]  /*02b0*/  @!P2 FSEL R14, R14, R11, P4 ;  /* 0x0000000b0e0ea208 */ /* 0x000fe40002000000 */
[C---:B------:R-:W-:Y:S02]  /*02c0*/  FSETP.GT.AND P1, PT, R15.reuse, R12, PT ;  /* 0x0000000c0f00720b */ /* 0x040fe40003f24000 */
[C---:B------:R-:W-:Y:S02]  /*02d0*/  FSETP.GT.AND P2, PT, R14.reuse, R13, PT ;  /* 0x0000000d0e00720b */ /* 0x040fe40003f44000 */
[----:B------:R-:W-:Y:S02]  /*02e0*/  FSETP.NAN.AND P3, PT, R15, R15, PT ;  /* 0x0000000f0f00720b */ /* 0x000fe40003f68000 */
[----:B------:R-:W-:-:S07]  /*02f0*/  FSETP.NAN.AND P4, PT, R14, R14, PT ;  /* 0x0000000e0e00720b */ /* 0x000fce0003f88000 */
[----:B------:R-:W-:Y:S02]  /*0300*/  @!P1 FSEL R15, R15, R12, P3 ;  /* 0x0000000c0f0f9208 */ /* 0x000fe40001800000 */
[----:B------:R-:W-:-:S03]  /*0310*/  @!P2 FSEL R14, R14, R13, P4 ;  /* 0x0000000d0e0ea208 */ /* 0x000fc60002000000 */
[----:B------:R-:W-:Y:S02]  /*0320*/  FADD R8, -R15, R8 ;  /* 0x000000080f087221 */ /* 0x000fe40000000100 */
[----:B------:R-:W-:Y:S02]  /*0330*/  FADD R9, -R14, R9 ;  /* 0x000000090e097221 */ /* 0x000fe40000000100 */
[----:B------:R-:W-:Y:S02]  /*0340*/  FMUL R8, R8, 1.4426950216293334961 ;  /* 0x3fb8aa3b08087820 */ /* 0x000fe40000400000 */
[----:B------:R-:W-:-:S03]  /*0350*/  FMUL R9, R9, 1.4426950216293334961 ;  /* 0x3fb8aa3b09097820 */ /* 0x000fc60000400000 */
[----:B------:R-:W-:Y:S02]  /*0360*/  FSETP.GEU.AND P1, PT, R8, -126, PT ;  /* 0xc2fc00000800780b */ /* 0x000fe40003f2e000 */
[----:B------:R-:W-:-:S11]  /*0370*/  FSETP.GEU.AND P2, PT, R9, -126, PT ;  /* 0xc2fc00000900780b */ /* 0x000fd60003f4e000 */
[----:B------:R-:W-:Y:S02]  /*0380*/  @!P1 FMUL R8, R8, 0.5 ;  /* 0x3f00000008089820 */ /* 0x000fe40000400000 */
[----:B------:R-:W-:Y:S02]  /*0390*/  @!P2 FMUL R9, R9, 0.5 ;  /* 0x3f0000000909a820 */ /* 0x000fe40000400000 */
[----:B------:R-:W1:Y:S08]  /*03a0*/  MUFU.EX2 R4, R8 ;  /* 0x0000000800047308 */ /* 0x000e700000000800 */
[----:B------:R-:W2:Y:S01]  /*03b0*/  MUFU.EX2 R5, R9 ;  /* 0x0000000900057308 */ /* 0x000ea20000000800 */
[----:B-1----:R-:W-:Y:S01]  /*03c0*/  @!P1 FMUL R4, R4, R4 ;  /* 0x0000000404049220 */ /* 0x002fe20000400000 */
[----:B--2---:R-:W-:Y:S01]  /*03d0*/  @!P2 FMUL R5, R5, R5 ;  /* 0x000000050505a220 */ /* 0x004fe20000400000 */
[----:B------:R-:W-:Y:S06]  /*03e0*/  @P0 EXIT ;  /* 0x000000000000094d */ /* 0x000fec0003800000 */
[----:B------:R-:W-:Y:S01]  /*03f0*/  STG.E.64 desc[UR4][R2.64], R4 ;  /* 0x0000000402007986 */ /* 0x000fe2000c101b04 */
[----:B------:R-:W-:Y:S05]  /*0400*/  EXIT ;  /* 0x000000000000794d */ /* 0x000fea0003800000 */
.L_x_0:
[----:B------:R-:W-:-:S00]  /*0410*/  BRA `(.L_x_0) ;  /* 0xfffffffc00fc7947 */ /* 0x000fc0000383ffff */
[----:B------:R-:W-:-:S00]  /*0420*/  NOP ;  /* 0x0000000000007918 */ /* 0x000fc00000000000 */
        /* <DEDUP_REMOVED lines=13> */
.L_x_1:


//--------------------- .nv.constant0.triton_poi_fused__softmax_4 --------------------------
	.section	.nv.constant0.triton_poi_fused__softmax_4,"a",@progbits
	.sectionflags	@""
	.align	4
.nv.constant0.triton_poi_fused__softmax_4:
	.zero		548
